	.headerflags	@"EF_CUDA_TEXMODE_UNIFIED EF_CUDA_64BIT_ADDRESS EF_CUDA_ACCELERATORS EF_CUDA_SM90 EF_CUDA_VIRTUAL_SM(EF_CUDA_SM90)"
	.elftype	@"ET_EXEC"


//--------------------- .nv.info                  --------------------------
	.section	.nv.info,"",@"SHT_CUDA_INFO"
	.align	4


	//----- nvinfo : EIATTR_REGCOUNT
	.align		4
        /*0000*/ 	.byte	0x04, 0x2f
        /*0002*/ 	.short	(.L_3 - .L_2)
	.align		4
.L_2:
        /*0004*/ 	.word	index@(triton_poi_fused__native_batch_norm_legit_no_training_relu_6)
        /*0008*/ 	.word	0x00000014


	//----- nvinfo : EIATTR_MIN_STACK_SIZE
	.align		4
.L_3:
        /*000c*/ 	.byte	0x04, 0x12
        /*000e*/ 	.short	(.L_5 - .L_4)
	.align		4
.L_4:
        /*0010*/ 	.word	index@(triton_poi_fused__native_batch_norm_legit_no_training_relu_6)
        /*0014*/ 	.word	0x00000000


	//----- nvinfo : EIATTR_FRAME_SIZE
	.align		4
.L_5:
        /*0018*/ 	.byte	0x04, 0x11
        /*001a*/ 	.short	(.L_7 - .L_6)
	.align		4
.L_6:
        /*001c*/ 	.word	index@(triton_poi_fused__native_batch_norm_legit_no_training_relu_6)
        /*0020*/ 	.word	0x00000000


	//----- nvinfo : EIATTR_MIN_STACK_SIZE
	.align		4
.L_7:
        /*0024*/ 	.byte	0x04, 0x12
        /*0026*/ 	.short	(.L_9 - .L_8)
	.align		4
.L_8:
        /*0028*/ 	.word	index@(triton_poi_fused__native_batch_norm_legit_no_training_relu_6)
        /*002c*/ 	.word	0x00000000
.L_9:


//--------------------- .nv.info.triton_poi_fused__native_batch_norm_legit_no_training_relu_6 --------------------------
	.section	.nv.info.triton_poi_fused__native_batch_norm_legit_no_training_relu_6,"",@"SHT_CUDA_INFO"
	.sectionflags	@""
	.align	4


	//----- nvinfo : EIATTR_CUDA_API_VERSION
	.align		4
        /*0000*/ 	.byte	0x04, 0x37
        /*0002*/ 	.short	(.L_11 - .L_10)
.L_10:
        /*0004*/ 	.word	0x0000007c


	//----- nvinfo : EIATTR_KPARAM_INFO
	.align		4
.L_11:
        /*0008*/ 	.byte	0x04, 0x17
        /*000a*/ 	.short	(.L_13 - .L_12)
.L_12:
        /*000c*/ 	.word	0x00000000
        /*0010*/ 	.short	0x0007
        /*0012*/ 	.short	0x0038
        /*0014*/ 	.byte	0x00, 0xf0, 0x11, 0x00


	//----- nvinfo : EIATTR_KPARAM_INFO
	.align		4
.L_13:
        /*0018*/ 	.byte	0x04, 0x17
        /*001a*/ 	.short	(.L_15 - .L_14)
.L_14:
        /*001c*/ 	.word	0x00000000
        /*0020*/ 	.short	0x0006
        /*0022*/ 	.short	0x0030
        /*0024*/ 	.byte	0x00, 0xf4, 0x21, 0x00


	//----- nvinfo : EIATTR_KPARAM_INFO
	.align		4
.L_15:
        /*0028*/ 	.byte	0x04, 0x17
        /*002a*/ 	.short	(.L_17 - .L_16)
.L_16:
        /*002c*/ 	.word	0x00000000
        /*0030*/ 	.short	0x0005
        /*0032*/ 	.short	0x0028
        /*0034*/ 	.byte	0x00, 0xf4, 0x21, 0x00


	//----- nvinfo : EIATTR_KPARAM_INFO
	.align		4
.L_17:
        /*0038*/ 	.byte	0x04, 0x17
        /*003a*/ 	.short	(.L_19 - .L_18)
.L_18:
        /*003c*/ 	.word	0x00000000
        /*0040*/ 	.short	0x0004
        /*0042*/ 	.short	0x0020
        /*0044*/ 	.byte	0x00, 0xf4, 0x21, 0x00


	//----- nvinfo : EIATTR_KPARAM_INFO
	.align		4
.L_19:
        /*0048*/ 	.byte	0x04, 0x17
        /*004a*/ 	.short	(.L_21 - .L_20)
.L_20:
        /*004c*/ 	.word	0x00000000
        /*0050*/ 	.short	0x0003
        /*0052*/ 	.short	0x0018
        /*0054*/ 	.byte	0x00, 0xf4, 0x21, 0x00


	//----- nvinfo : EIATTR_KPARAM_INFO
	.align		4
.L_21:
        /*0058*/ 	.byte	0x04, 0x17
        /*005a*/ 	.short	(.L_23 - .L_22)
.L_22:
        /*005c*/ 	.word	0x00000000
        /*0060*/ 	.short	0x0002
        /*0062*/ 	.short	0x0010
        /*0064*/ 	.byte	0x00, 0xf4, 0x21, 0x00


	//----- nvinfo : EIATTR_KPARAM_INFO
	.align		4
.L_23:
        /*0068*/ 	.byte	0x04, 0x17
        /*006a*/ 	.short	(.L_25 - .L_24)
.L_24:
        /*006c*/ 	.word	0x00000000
        /*0070*/ 	.short	0x0001
        /*0072*/ 	.short	0x0008
        /*0074*/ 	.byte	0x00, 0xf4, 0x21, 0x00


	//----- nvinfo : EIATTR_KPARAM_INFO
	.align		4
.L_25:
        /*0078*/ 	.byte	0x04, 0x17
        /*007a*/ 	.short	(.L_27 - .L_26)
.L_26:
        /*007c*/ 	.word	0x00000000
        /*0080*/ 	.short	0x0000
        /*0082*/ 	.short	0x0000
        /*0084*/ 	.byte	0x00, 0xf4, 0x21, 0x00


	//----- nvinfo : EIATTR_SPARSE_MMA_MASK
	.align		4
.L_27:
        /*0088*/ 	.byte	0x03, 0x50
        /*008a*/ 	.short	0x0000


	//----- nvinfo : EIATTR_MAXREG_COUNT
	.align		4
        /*008c*/ 	.byte	0x03, 0x1b
        /*008e*/ 	.short	0x00ff


	//----- nvinfo : EIATTR_EXIT_INSTR_OFFSETS
	.align		4
        /*0090*/ 	.byte	0x04, 0x1c
        /*0092*/ 	.short	(.L_29 - .L_28)


	//   ....[0]....
.L_28:
        /*0094*/ 	.word	0x00000400


	//----- nvinfo : EIATTR_REQNTID
	.align		4
.L_29:
        /*0098*/ 	.byte	0x04, 0x10
        /*009a*/ 	.short	(.L_31 - .L_30)
.L_30:
        /*009c*/ 	.word	0x00000100
        /*00a0*/ 	.word	0x00000001
        /*00a4*/ 	.word	0x00000001


	//----- nvinfo : EIATTR_CBANK_PARAM_SIZE
	.align		4
.L_31:
        /*00a8*/ 	.byte	0x03, 0x19
        /*00aa*/ 	.short	0x003c


	//----- nvinfo : EIATTR_PARAM_CBANK
	.align		4
        /*00ac*/ 	.byte	0x04, 0x0a
        /*00ae*/ 	.short	(.L_33 - .L_32)
	.align		4
.L_32:
        /*00b0*/ 	.word	index@(.nv.constant0.triton_poi_fused__native_batch_norm_legit_no_training_relu_6)
        /*00b4*/ 	.short	0x0210
        /*00b6*/ 	.short	0x003c


	//----- nvinfo : EIATTR_SW_WAR
	.align		4
.L_33:
        /*00b8*/ 	.byte	0x04, 0x36
        /*00ba*/ 	.short	(.L_35 - .L_34)
.L_34:
        /*00bc*/ 	.word	0x00000008
.L_35:


//--------------------- .nv.callgraph             --------------------------
	.section	.nv.callgraph,"",@"SHT_CUDA_CALLGRAPH"
	.align	4
	.sectionentsize	8
	.align		4
        /*0000*/ 	.word	0x00000000
	.align		4
        /*0004*/ 	.word	0xffffffff
	.align		4
        /*0008*/ 	.word	0x00000000
	.align		4
        /*000c*/ 	.word	0xfffffffe
	.align		4
        /*0010*/ 	.word	0x00000000
	.align		4
        /*0014*/ 	.word	0xfffffffd
	.align		4
        /*0018*/ 	.word	0x00000000
	.align		4
        /*001c*/ 	.word	0xfffffffc


//--------------------- .nv.constant4             --------------------------
	.section	.nv.constant4,"a",@progbits
	.align	8
	.align		8
.nv.constant4:
        /*0000*/ 	.dword	_$_str
	.align		8
        /*0008*/ 	.dword	_$_str_$_2


//--------------------- .text.triton_poi_fused__native_batch_norm_legit_no_training_relu_6 --------------------------
	.section	.text.triton_poi_fused__native_batch_norm_legit_no_training_relu_6,"ax",@progbits
	.align	128
        .global         triton_poi_fused__native_batch_norm_legit_no_training_relu_6
        .type           triton_poi_fused__native_batch_norm_legit_no_training_relu_6,@function
        .size           triton_poi_fused__native_batch_norm_legit_no_training_relu_6,(.L_x_1 - triton_poi_fused__native_batch_norm_legit_no_training_relu_6)
        .other          triton_poi_fused__native_batch_norm_legit_no_training_relu_6,@"STO_CUDA_ENTRY STV_DEFAULT"
triton_poi_fused__native_batch_norm_legit_no_training_relu_6:
.text.triton_poi_fused__native_batch_norm_legit_no_training_relu_6:
[----:B------:R-:W-:Y:S01]  /*0000*/  LDC R1, c[0x0][0x28] ;  /* 0x00000a00ff017b82 */ /* 0x000fe20000000800 */
[----:B------:R-:W1:Y:S07]  /*0010*/  S2R R0, SR_TID.X ;  /* 0x0000000000007919 */ /* 0x000e6e0000002100 */
[----:B------:R-:W2:Y:S01]  /*0020*/  LDC.64 R2, c[0x0][0x220] ;  /* 0x00008800ff027b82 */ /* 0x000ea20000000a00 */
[----:B------:R-:W-:Y:S01]  /*0030*/  ULDC.64 UR4, c[0x0][0x208] ;  /* 0x0000820000047ab9 */ /* 0x000fe20000000a00 */
[----:B------:R-:W3:Y:S06]  /*0040*/  S2R R7, SR_CTAID.X ;  /* 0x0000000000077919 */ /* 0x000eec0000002500 */
[----:B------:R-:W4:Y:S08]  /*0050*/  LDC.64 R8, c[0x0][0x228] ;  /* 0x00008a00ff087b82 */ /* 0x000f300000000a00 */
[----:B------:R-:W5:Y:S01]  /*0060*/  LDC.64 R10, c[0x0][0x230] ;  /* 0x00008c00ff0a7b82 */ /* 0x000f620000000a00 */
[----:B-1----:R-:W-:-:S02]  /*0070*/  SHF.L.U32 R0, R0, 0x1, RZ ;  /* 0x0000000100007819 */ /* 0x002fc400000006ff */
[----:B---3--:R-:W-:Y:S02]  /*0080*/  SHF.R.S32.HI R5, RZ, 0x16, R7 ;  /* 0x00000016ff057819 */ /* 0x008fe40000011407 */
[----:B------:R-:W-:Y:S02]  /*0090*/  LOP3.LUT R0, R0, 0x1fe, RZ, 0xc0, !PT ;  /* 0x000001fe00007812 */ /* 0x000fe400078ec0ff */
[----:B------:R-:W-:Y:S02]  /*00a0*/  SGXT R5, R5, 0x1 ;  /* 0x000000010505781a */ /* 0x000fe40000000200 */
[----:B------:R-:W-:Y:S02]  /*00b0*/  LEA R0, R7, R0, 0x9 ;  /* 0x0000000007007211 */ /* 0x000fe400078e48ff */
[----:B------:R-:W1:Y:S02]  /*00c0*/  LDC.64 R6, c[0x0][0x218] ;  /* 0x00008600ff067b82 */ /* 0x000e640000000a00 */
[----:B------:R-:W-:-:S04]  /*00d0*/  LEA.HI R5, R5, R0, RZ, 0xb ;  /* 0x0000000005057211 */ /* 0x000fc800078f58ff */
[----:B------:R-:W-:-:S04]  /*00e0*/  LOP3.LUT R5, R5, 0xfffff800, RZ, 0xc0, !PT ;  /* 0xfffff80005057812 */ /* 0x000fc800078ec0ff */
[----:B------:R-:W-:Y:S02]  /*00f0*/  IADD3 R13, R0, -R5, RZ ;  /* 0x80000005000d7210 */ /* 0x000fe40007ffe0ff */
[----:B------:R-:W3:Y:S03]  /*0100*/  LDC.64 R4, c[0x0][0x210] ;  /* 0x00008400ff047b82 */ /* 0x000ee60000000a00 */
[----:B--2---:R-:W-:-:S06]  /*0110*/  IMAD.WIDE R2, R13, 0x4, R2 ;  /* 0x000000040d027825 */ /* 0x004fcc00078e0202 */
[----:B------:R-:W2:Y:S01]  /*0120*/  LDG.E.EL.64 R2, desc[UR4][R2.64] ;  /* 0x0000000402027981 */ /* 0x000ea2000c2e1b00 */
[----:B-1----:R-:W-:-:S04]  /*0130*/  IMAD.WIDE R6, R13, 0x4, R6 ;  /* 0x000000040d067825 */ /* 0x002fc800078e0206 */
[C---:B----4-:R-:W-:Y:S02]  /*0140*/  IMAD.WIDE R8, R13.reuse, 0x4, R8 ;  /* 0x000000040d087825 */ /* 0x050fe400078e0208 */
[----:B------:R-:W4:Y:S02]  /*0150*/  LDG.E.EL.64 R6, desc[UR4][R6.64] ;  /* 0x0000000406067981 */ /* 0x000f24000c2e1b00 */
[----:B-----5:R-:W-:Y:S02]  /*0160*/  IMAD.WIDE R10, R13, 0x4, R10 ;  /* 0x000000040d0a7825 */ /* 0x020fe400078e020a */
[----:B------:R-:W5:Y:S01]  /*0170*/  LDG.E.EL.64 R8, desc[UR4][R8.64] ;  /* 0x0000000408087981 */ /* 0x000f62000c2e1b00 */
[----:B------:R-:W-:Y:S01]  /*0180*/  HFMA2.MMA R16, -RZ, RZ, 1.625, 0 ;  /* 0x3e800000ff107435 */ /* 0x000fe200000001ff */
[C---:B---3--:R-:W-:Y:S01]  /*0190*/  IMAD.WIDE R4, R0.reuse, 0x4, R4 ;  /* 0x0000000400047825 */ /* 0x048fe200078e0204 */
[----:B------:R-:W1:Y:S01]  /*01a0*/  LDC.64 R12, c[0x0][0x238] ;  /* 0x00008e00ff0c7b82 */ /* 0x000e620000000a00 */
[----:B------:R-:W5:Y:S04]  /*01b0*/  LDG.E.EL.64 R10, desc[UR4][R10.64] ;  /* 0x000000040a0a7981 */ /* 0x000f68000c2e1b00 */
[----:B------:R-:W4:Y:S01]  /*01c0*/  LDG.E.64 R4, desc[UR4][R4.64] ;  /* 0x0000000404047981 */ /* 0x000f22000c1e1b00 */
[----:B-1----:R-:W-:-:S04]  /*01d0*/  IMAD.WIDE R12, R0, 0x4, R12 ;  /* 0x00000004000c7825 */ /* 0x002fc800078e020c */
[----:B--2---:R-:W-:Y:S01]  /*01e0*/  FADD R2, R2, 9.9999997473787516356e-06 ;  /* 0x3727c5ac02027421 */ /* 0x004fe20000000000 */
[----:B------:R-:W-:-:S03]  /*01f0*/  FADD R3, R3, 9.9999997473787516356e-06 ;  /* 0x3727c5ac03037421 */ /* 0x000fc60000000000 */
[----:B------:R-:W1:Y:S08]  /*0200*/  MUFU.SQRT R14, R2 ;  /* 0x00000002000e7308 */ /* 0x000e700000002000 */
[----:B------:R2:W3:Y:S01]  /*0210*/  MUFU.SQRT R15, R3 ;  /* 0x00000003000f7308 */ /* 0x0004e20000002000 */
[C---:B-1----:R-:W-:Y:S02]  /*0220*/  FSETP.GT.AND P0, PT, R14.reuse, 8.50705917302346158658e+37, PT ;  /* 0x7e8000000e00780b */ /* 0x042fe40003f04000 */
[----:B------:R-:W-:Y:S01]  /*0230*/  FSETP.GEU.AND P2, PT, R14, 1.175494350822287508e-38, PT ;  /* 0x008000000e00780b */ /* 0x000fe20003f4e000 */
[----:B--2---:R-:W1:Y:S01]  /*0240*/  LDC.64 R2, c[0x0][0x240] ;  /* 0x00009000ff027b82 */ /* 0x004e620000000a00 */
[----:B---3--:R-:W-:-:S02]  /*0250*/  FSETP.GT.AND P1, PT, R15, 8.50705917302346158658e+37, PT ;  /* 0x7e8000000f00780b */ /* 0x008fc40003f24000 */
[----:B------:R-:W-:-:S07]  /*0260*/  FSETP.GEU.AND P3, PT, R15, 1.175494350822287508e-38, PT ;  /* 0x008000000f00780b */ /* 0x000fce0003f6e000 */
[----:B------:R-:W-:-:S04]  /*0270*/  @P0 FMUL R14, R14, 0.25 ;  /* 0x3e8000000e0e0820 */ /* 0x000fc80000400000 */
[----:B------:R-:W-:Y:S01]  /*0280*/  @!P2 FMUL R14, R14, 16777216 ;  /* 0x4b8000000e0ea820 */ /* 0x000fe20000400000 */
[----:B------:R-:W-:-:S04]  /*0290*/  @P1 FMUL R15, R15, 0.25 ;  /* 0x3e8000000f0f1820 */ /* 0x000fc80000400000 */
[----:B------:R-:W-:Y:S01]  /*02a0*/  @!P3 FMUL R15, R15, 16777216 ;  /* 0x4b8000000f0fb820 */ /* 0x000fe20000400000 */
[----:B------:R-:W2:Y:S01]  /*02b0*/  MUFU.RCP R14, R14 ;  /* 0x0000000e000e7308 */ /* 0x000ea20000001000 */
[----:B------:R-:W-:-:S07]  /*02c0*/  FSEL R17, R16, 1, P0 ;  /* 0x3f80000010117808 */ /* 0x000fce0000000000 */
[----:B------:R-:W3:Y:S01]  /*02d0*/  MUFU.RCP R15, R15 ;  /* 0x0000000f000f7308 */ /* 0x000ee20000001000 */
[----:B------:R-:W-:Y:S01]  /*02e0*/  FSEL R16, R16, 1, P1 ;  /* 0x3f80000010107808 */ /* 0x000fe20000800000 */
[----:B------:R-:W-:-:S04]  /*02f0*/  @!P2 FMUL R17, R17, 16777216 ;  /* 0x4b8000001111a820 */ /* 0x000fc80000400000 */
[----:B------:R-:W-:Y:S01]  /*0300*/  @!P3 FMUL R16, R16, 16777216 ;  /* 0x4b8000001010b820 */ /* 0x000fe20000400000 */
[----:B----4-:R-:W-:Y:S01]  /*0310*/  FADD R5, R5, -R7 ;  /* 0x8000000705057221 */ /* 0x010fe20000000000 */
[----:B------:R-:W-:Y:S01]  /*0320*/  FADD R4, R4, -R6 ;  /* 0x8000000604047221 */ /* 0x000fe20000000000 */
[----:B--2---:R-:W-:Y:S01]  /*0330*/  FMUL R17, R14, R17 ;  /* 0x000000110e117220 */ /* 0x004fe20000400000 */
[----:B---3--:R-:W-:-:S03]  /*0340*/  FMUL R16, R15, R16 ;  /* 0x000000100f107220 */ /* 0x008fc60000400000 */
[----:B------:R-:W-:Y:S01]  /*0350*/  FMUL R17, R4, R17 ;  /* 0x0000001104117220 */ /* 0x000fe20000400000 */
[----:B------:R-:W-:-:S03]  /*0360*/  FMUL R16, R5, R16 ;  /* 0x0000001005107220 */ /* 0x000fc60000400000 */
[----:B-----5:R-:W-:Y:S01]  /*0370*/  FFMA R8, R8, R17, R10 ;  /* 0x0000001108087223 */ /* 0x020fe2000000000a */
[----:B------:R-:W-:-:S04]  /*0380*/  FFMA R9, R9, R16, R11 ;  /* 0x0000001009097223 */ /* 0x000fc8000000000b */
[----:B------:R-:W-:Y:S02]  /*0390*/  FSETP.GEU.AND P0, PT, R8, RZ, PT ;  /* 0x000000ff0800720b */ /* 0x000fe40003f0e000 */
[C---:B------:R-:W-:Y:S01]  /*03a0*/  FSETP.GEU.AND P1, PT, R9.reuse, RZ, PT ;  /* 0x000000ff0900720b */ /* 0x040fe20003f2e000 */
[----:B-1----:R-:W-:Y:S01]  /*03b0*/  IMAD.WIDE R2, R0, 0x4, R2 ;  /* 0x0000000400027825 */ /* 0x002fe200078e0202 */
[----:B------:R-:W-:Y:S02]  /*03c0*/  FSEL R4, R8, RZ, P0 ;  /* 0x000000ff08047208 */ /* 0x000fe40000000000 */
[----:B------:R-:W-:Y:S01]  /*03d0*/  FSEL R5, R9, RZ, P1 ;  /* 0x000000ff09057208 */ /* 0x000fe20000800000 */
[----:B------:R-:W-:Y:S04]  /*03e0*/  STG.E.64 desc[UR4][R12.64], R8 ;  /* 0x000000080c007986 */ /* 0x000fe8000c101b04 */
[----:B------:R-:W-:Y:S01]  /*03f0*/  STG.E.64 desc[UR4][R2.64], R4 ;  /* 0x0000000402007986 */ /* 0x000fe2000c101b04 */
[----:B------:R-:W-:Y:S05]  /*0400*/  EXIT ;  /* 0x000000000000794d */ /* 0x000fea0003800000 */
.L_x_0:
[----:B------:R-:W-:-:S00]  /*0410*/  BRA `(.L_x_0) ;  /* 0xfffffffc00fc7947 */ /* 0x000fc0000383ffff */
[----:B------:R-:W-:-:S00]  /*0420*/  NOP ;  /* 0x0000000000007918 */ /* 0x000fc00000000000 */
        /* <DEDUP_REMOVED lines=13> */
.L_x_1:


//--------------------- .nv.global.init           --------------------------
	.section	.nv.global.init,"aw",@progbits
.nv.global.init:
	.type		_$_str,@object
	.size		_$_str,(_$_str_$_2 - _$_str)
_$_str:
        /*0000*/ 	.byte	0x5f, 0x5f, 0x43, 0x55, 0x44, 0x41, 0x5f, 0x46, 0x54, 0x5a, 0x00
	.type		_$_str_$_2,@object
	.size		_$_str_$_2,(.L_1 - _$_str_$_2)
_$_str_$_2:
        /*000b*/ 	.byte	0x5f, 0x5f, 0x43, 0x55, 0x44, 0x41, 0x5f, 0x50, 0x52, 0x45, 0x43, 0x5f, 0x53, 0x51, 0x52, 0x54
        /*001b*/ 	.byte	0x00
.L_1:


//--------------------- .nv.constant0.triton_poi_fused__native_batch_norm_legit_no_training_relu_6 --------------------------
	.section	.nv.constant0.triton_poi_fused__native_batch_norm_legit_no_training_relu_6,"a",@progbits
	.sectionflags	@""
	.align	4
.nv.constant0.triton_poi_fused__native_batch_norm_legit_no_training_relu_6:
	.zero		588
